	.headerflags	@"EF_CUDA_TEXMODE_UNIFIED EF_CUDA_64BIT_ADDRESS EF_CUDA_ACCELERATORS EF_CUDA_SM90 EF_CUDA_VIRTUAL_SM(EF_CUDA_SM90)"
	.elftype	@"ET_EXEC"


//--------------------- .nv.info                  --------------------------
	.section	.nv.info,"",@"SHT_CUDA_INFO"
	.align	4


	//----- nvinfo : EIATTR_REGCOUNT
	.align		4
        /*0000*/ 	.byte	0x04, 0x2f
        /*0002*/ 	.short	(.L_1 - .L_0)
	.align		4
.L_0:
        /*0004*/ 	.word	index@(triton_poi_fused_add_clamp_32)
        /*0008*/ 	.word	0x0000000b


	//----- nvinfo : EIATTR_MIN_STACK_SIZE
	.align		4
.L_1:
        /*000c*/ 	.byte	0x04, 0x12
        /*000e*/ 	.short	(.L_3 - .L_2)
	.align		4
.L_2:
        /*0010*/ 	.word	index@(triton_poi_fused_add_clamp_32)
        /*0014*/ 	.word	0x00000000


	//----- nvinfo : EIATTR_FRAME_SIZE
	.align		4
.L_3:
        /*0018*/ 	.byte	0x04, 0x11
        /*001a*/ 	.short	(.L_5 - .L_4)
	.align		4
.L_4:
        /*001c*/ 	.word	index@(triton_poi_fused_add_clamp_32)
        /*0020*/ 	.word	0x00000000


	//----- nvinfo : EIATTR_MIN_STACK_SIZE
	.align		4
.L_5:
        /*0024*/ 	.byte	0x04, 0x12
        /*0026*/ 	.short	(.L_7 - .L_6)
	.align		4
.L_6:
        /*0028*/ 	.word	index@(triton_poi_fused_add_clamp_32)
        /*002c*/ 	.word	0x00000000
.L_7:


//--------------------- .nv.info.triton_poi_fused_add_clamp_32 --------------------------
	.section	.nv.info.triton_poi_fused_add_clamp_32,"",@"SHT_CUDA_INFO"
	.sectionflags	@""
	.align	4


	//----- nvinfo : EIATTR_CUDA_API_VERSION
	.align		4
        /*0000*/ 	.byte	0x04, 0x37
        /*0002*/ 	.short	(.L_9 - .L_8)
.L_8:
        /*0004*/ 	.word	0x0000007c


	//----- nvinfo : EIATTR_KPARAM_INFO
	.align		4
.L_9:
        /*0008*/ 	.byte	0x04, 0x17
        /*000a*/ 	.short	(.L_11 - .L_10)
.L_10:
        /*000c*/ 	.word	0x00000000
        /*0010*/ 	.short	0x0001
        /*0012*/ 	.short	0x0008
        /*0014*/ 	.byte	0x00, 0xf0, 0x11, 0x00


	//----- nvinfo : EIATTR_KPARAM_INFO
	.align		4
.L_11:
        /*0018*/ 	.byte	0x04, 0x17
        /*001a*/ 	.short	(.L_13 - .L_12)
.L_12:
        /*001c*/ 	.word	0x00000000
        /*0020*/ 	.short	0x0000
        /*0022*/ 	.short	0x0000
        /*0024*/ 	.byte	0x00, 0xf4, 0x21, 0x00


	//----- nvinfo : EIATTR_SPARSE_MMA_MASK
	.align		4
.L_13:
        /*0028*/ 	.byte	0x03, 0x50
        /*002a*/ 	.short	0x0000


	//----- nvinfo : EIATTR_MAXREG_COUNT
	.align		4
        /*002c*/ 	.byte	0x03, 0x1b
        /*002e*/ 	.short	0x00ff


	//----- nvinfo : EIATTR_EXIT_INSTR_OFFSETS
	.align		4
        /*0030*/ 	.byte	0x04, 0x1c
        /*0032*/ 	.short	(.L_15 - .L_14)


	//   ....[0]....
.L_14:
        /*0034*/ 	.word	0x00000180


	//   ....[1]....
        /*0038*/ 	.word	0x000001d0


	//----- nvinfo : EIATTR_REQNTID
	.align		4
.L_15:
        /*003c*/ 	.byte	0x04, 0x10
        /*003e*/ 	.short	(.L_17 - .L_16)
.L_16:
        /*0040*/ 	.word	0x00000020
        /*0044*/ 	.word	0x00000001
        /*0048*/ 	.word	0x00000001


	//----- nvinfo : EIATTR_CBANK_PARAM_SIZE
	.align		4
.L_17:
        /*004c*/ 	.byte	0x03, 0x19
        /*004e*/ 	.short	0x000c


	//----- nvinfo : EIATTR_PARAM_CBANK
	.align		4
        /*0050*/ 	.byte	0x04, 0x0a
        /*0052*/ 	.short	(.L_19 - .L_18)
	.align		4
.L_18:
        /*0054*/ 	.word	index@(.nv.constant0.triton_poi_fused_add_clamp_32)
        /*0058*/ 	.short	0x0210
        /*005a*/ 	.short	0x000c


	//----- nvinfo : EIATTR_SW_WAR
	.align		4
.L_19:
        /*005c*/ 	.byte	0x04, 0x36
        /*005e*/ 	.short	(.L_21 - .L_20)
.L_20:
        /*0060*/ 	.word	0x00000008
.L_21:


//--------------------- .nv.callgraph             --------------------------
	.section	.nv.callgraph,"",@"SHT_CUDA_CALLGRAPH"
	.align	4
	.sectionentsize	8
	.align		4
        /*0000*/ 	.word	0x00000000
	.align		4
        /*0004*/ 	.word	0xffffffff
	.align		4
        /*0008*/ 	.word	0x00000000
	.align		4
        /*000c*/ 	.word	0xfffffffe
	.align		4
        /*0010*/ 	.word	0x00000000
	.align		4
        /*0014*/ 	.word	0xfffffffd
	.align		4
        /*0018*/ 	.word	0x00000000
	.align		4
        /*001c*/ 	.word	0xfffffffc


//--------------------- .text.triton_poi_fused_add_clamp_32 --------------------------
	.section	.text.triton_poi_fused_add_clamp_32,"ax",@progbits
	.align	128
        .global         triton_poi_fused_add_clamp_32
        .type           triton_poi_fused_add_clamp_32,@function
        .size           triton_poi_fused_add_clamp_32,(.L_x_1 - triton_poi_fused_add_clamp_32)
        .other          triton_poi_fused_add_clamp_32,@"STO_CUDA_ENTRY STV_DEFAULT"
triton_poi_fused_add_clamp_32:
.text.triton_poi_fused_add_clamp_32:
[----:B------:R-:W0:Y:S02]  /*0000*/  LDC R1, c[0x0][0x28] ;  /* 0x00000a00ff017b82 */ /* 0x000e240000000800 */
[----:B------:R-:W1:Y:S01]  /*0010*/  S2R R0, SR_TID.X ;  /* 0x0000000000007919 */ /* 0x000e620000002100 */
[----:B------:R-:W2:Y:S01]  /*0020*/  S2R R5, SR_CTAID.X ;  /* 0x0000000000057919 */ /* 0x000ea20000002500 */
[----:B-1----:R-:W-:-:S05]  /*0030*/  IMAD.SHL.U32 R0, R0, 0x2, RZ ;  /* 0x0000000200007824 */ /* 0x002fca00078e00ff */
[----:B------:R-:W-:-:S05]  /*0040*/  LOP3.LUT R0, R0, 0x3e, RZ, 0xc0, !PT ;  /* 0x0000003e00007812 */ /* 0x000fca00078ec0ff */
[----:B--2---:R-:W-:-:S04]  /*0050*/  IMAD R5, R5, 0x40, R0 ;  /* 0x0000004005057824 */ /* 0x004fc800078e0200 */
[C---:B------:R-:W-:Y:S01]  /*0060*/  VIADD R0, R5.reuse, 0x1 ;  /* 0x0000000105007836 */ /* 0x040fe20000000000 */
[----:B------:R-:W-:Y:S02]  /*0070*/  I2FP.F32.S32 R2, R5 ;  /* 0x0000000500027245 */ /* 0x000fe40000201400 */
[----:B------:R-:W-:Y:S02]  /*0080*/  ISETP.GE.AND P0, PT, R5, 0x40, PT ;  /* 0x000000400500780c */ /* 0x000fe40003f06270 */
[----:B------:R-:W-:Y:S01]  /*0090*/  I2FP.F32.S32 R0, R0 ;  /* 0x0000000000007245 */ /* 0x000fe20000201400 */
[----:B------:R-:W-:-:S04]  /*00a0*/  FMUL R2, R2, 0.4920634925365447998 ;  /* 0x3efbefbf02027820 */ /* 0x000fc80000400000 */
[----:B------:R-:W-:Y:S01]  /*00b0*/  FMUL R0, R0, 0.4920634925365447998 ;  /* 0x3efbefbf00007820 */ /* 0x000fe20000400000 */
[----:B------:R-:W-:Y:S02]  /*00c0*/  FMNMX R4, RZ, R2, !PT ;  /* 0x00000002ff047209 */ /* 0x000fe40007800000 */
[----:B------:R-:W1:Y:S02]  /*00d0*/  LDC.64 R2, c[0x0][0x210] ;  /* 0x00008400ff027b82 */ /* 0x000e640000000a00 */
[----:B------:R-:W-:Y:S02]  /*00e0*/  FMNMX R0, RZ, R0, !PT ;  /* 0x00000000ff007209 */ /* 0x000fe40007800000 */
[----:B------:R-:W2:Y:S08]  /*00f0*/  F2I.TRUNC.NTZ R4, R4 ;  /* 0x0000000400047305 */ /* 0x000eb0000020f100 */
[----:B------:R-:W3:Y:S01]  /*0100*/  F2I.TRUNC.NTZ R0, R0 ;  /* 0x0000000000007305 */ /* 0x000ee2000020f100 */
[----:B--2---:R-:W-:-:S05]  /*0110*/  VIMNMX R6, R4, 0x1e, PT ;  /* 0x0000001e04067848 */ /* 0x004fca0003fe0100 */
[----:B------:R-:W-:Y:S02]  /*0120*/  VIADD R6, R6, 0x1 ;  /* 0x0000000106067836 */ /* 0x000fe40000000000 */
[----:B-1----:R-:W-:Y:S01]  /*0130*/  IMAD.WIDE R2, R5, 0x8, R2 ;  /* 0x0000000805027825 */ /* 0x002fe200078e0202 */
[----:B---3--:R-:W-:Y:S02]  /*0140*/  VIMNMX R7, R0, 0x1e, PT ;  /* 0x0000001e00077848 */ /* 0x008fe40003fe0100 */
[----:B------:R-:W-:-:S03]  /*0150*/  SHF.R.S32.HI R5, RZ, 0x1f, R6 ;  /* 0x0000001fff057819 */ /* 0x000fc60000011406 */
[----:B------:R-:W-:-:S05]  /*0160*/  VIADD R8, R7, 0x1 ;  /* 0x0000000107087836 */ /* 0x000fca0000000000 */
[----:B------:R-:W-:Y:S01]  /*0170*/  SHF.R.S32.HI R7, RZ, 0x1f, R8 ;  /* 0x0000001fff077819 */ /* 0x000fe20000011408 */
[----:B------:R-:W-:Y:S06]  /*0180*/  @P0 EXIT ;  /* 0x000000000000094d */ /* 0x000fec0003800000 */
[----:B------:R-:W-:Y:S01]  /*0190*/  IMAD.MOV.U32 R4, RZ, RZ, R6 ;  /* 0x000000ffff047224 */ /* 0x000fe200078e0006 */
[----:B------:R-:W-:Y:S01]  /*01a0*/  ULDC.64 UR4, c[0x0][0x208] ;  /* 0x0000820000047ab9 */ /* 0x000fe20000000a00 */
[----:B------:R-:W-:-:S05]  /*01b0*/  IMAD.MOV.U32 R6, RZ, RZ, R8 ;  /* 0x000000ffff067224 */ /* 0x000fca00078e0008 */
[----:B------:R-:W-:Y:S01]  /*01c0*/  STG.E.128 desc[UR4][R2.64], R4 ;  /* 0x0000000402007986 */ /* 0x000fe2000c101d04 */
[----:B------:R-:W-:Y:S05]  /*01d0*/  EXIT ;  /* 0x000000000000794d */ /* 0x000fea0003800000 */
.L_x_0:
[----:B------:R-:W-:-:S00]  /*01e0*/  BRA `(.L_x_0) ;  /* 0xfffffffc00fc7947 */ /* 0x000fc0000383ffff */
[----:B------:R-:W-:-:S00]  /*01f0*/  NOP ;  /* 0x0000000000007918 */ /* 0x000fc00000000000 */
        /* <DEDUP_REMOVED lines=8> */
.L_x_1:


//--------------------- .nv.constant0.triton_poi_fused_add_clamp_32 --------------------------
	.section	.nv.constant0.triton_poi_fused_add_clamp_32,"a",@progbits
	.sectionflags	@""
	.align	4
.nv.constant0.triton_poi_fused_add_clamp_32:
	.zero		540
